//
// Generated by NVIDIA NVVM Compiler
//
// Compiler Build ID: CL-36424714
// Cuda compilation tools, release 13.0, V13.0.88
// Based on NVVM 20.0.0
//

.version 9.0
.target sm_100
.address_size 64

	// .globl	rgbToGray

.visible .entry rgbToGray(
	.param .u64 .ptr .align 1 rgbToGray_param_0,
	.param .u64 .ptr .align 1 rgbToGray_param_1,
	.param .u32 rgbToGray_param_2,
	.param .u32 rgbToGray_param_3
)
{
	.reg .pred 	%p<4>;
	.reg .b16 	%rs<5>;
	.reg .b32 	%r<30>;
	.reg .b64 	%rd<13>;

	ld.param.u64 	%rd1, [rgbToGray_param_0];
	ld.param.u64 	%rd2, [rgbToGray_param_1];
	ld.param.u32 	%r3, [rgbToGray_param_2];
	ld.param.u32 	%r4, [rgbToGray_param_3];
	mov.u32 	%r6, %ctaid.x;
	mov.u32 	%r7, %ntid.x;
	mov.u32 	%r8, %tid.x;
	mad.lo.s32 	%r1, %r6, %r7, %r8;
	mov.u32 	%r9, %ctaid.y;
	mov.u32 	%r10, %ntid.y;
	mov.u32 	%r11, %tid.y;
	mad.lo.s32 	%r12, %r9, %r10, %r11;
	setp.ge.u32 	%p1, %r1, %r3;
	setp.ge.u32 	%p2, %r12, %r4;
	or.pred  	%p3, %p1, %p2;
	@%p3 bra 	$L__BB0_2;
	cvta.to.global.u64 	%rd3, %rd1;
	cvta.to.global.u64 	%rd4, %rd2;
	mad.lo.s32 	%r13, %r3, %r12, %r1;
	mul.lo.s32 	%r14, %r13, 3;
	cvt.u64.u32 	%rd5, %r14;
	add.s64 	%rd6, %rd3, %rd5;
	add.s32 	%r15, %r14, 1;
	cvt.u64.u32 	%rd7, %r15;
	add.s64 	%rd8, %rd3, %rd7;
	ld.global.nc.u8 	%rs1, [%rd6];
	cvt.u32.u8 	%r16, %rs1;
	ld.global.nc.u8 	%rs2, [%rd8];
	cvt.u32.u8 	%r17, %rs2;
	prmt.b32 	%r18, %r17, %r16, 0x3340U;
	prmt.b32 	%r19, %r20, %r21, 0x3340U;
	prmt.b32 	%r22, %r18, %r19, 0x5410U;
	mov.b32 	%r23, 0;
	mov.b32 	%r24, 456678282;
	dp2a.lo.u32.u32 	%r25, %r24, %r22, %r23;
	add.s32 	%r26, %r14, 2;
	cvt.u64.u32 	%rd9, %r26;
	add.s64 	%rd10, %rd3, %rd9;
	ld.global.nc.u8 	%rs3, [%rd10];
	cvt.u16.u8 	%rs4, %rs3;
	mul.wide.u16 	%r27, %rs4, 2366;
	add.s32 	%r28, %r27, %r25;
	shr.u32 	%r29, %r28, 15;
	cvt.u64.u32 	%rd11, %r13;
	add.s64 	%rd12, %rd4, %rd11;
	st.global.u8 	[%rd12], %r29;
$L__BB0_2:
	ret;

}


// ===== COMPILED SASS (sm_100) =====

	.target	sm_100

	.elftype	@"ET_EXEC"


//--------------------- .note.nv.tkinfo           --------------------------
	.section	.note.nv.tkinfo,"",@"SHT_NOTE"
	.sectionflags	@"SHF_NOTE_NV_TKINFO"
	.tkinfo
        /*0018*/ 	.word	0x00000002
        /*0030*/ 	.string	""
        /*0030*/ 	.string	"ptxas"
        /*0030*/ 	.string	"Cuda compilation tools, release 13.0, V13.0.88"
        /*0030*/ 	.string	"Build cuda_13.0.r13.0/compiler.36424714_0"
        /*0030*/ 	.string	"-arch sm_100 -m 64 "



//--------------------- .note.nv.cuinfo           --------------------------
	.section	.note.nv.cuinfo,"",@"SHT_NOTE"
	.sectionflags	@"SHF_NOTE_NV_CUINFO"
        /*0018*/ 	.short	0x0002
        /*001a*/ 	.short	0x0064
        /*001c*/ 	.short	0x0082
	.zero		2


//--------------------- .nv.info                  --------------------------
	.section	.nv.info,"",@"SHT_CUDA_INFO"
	.align	4


	//----- nvinfo : EIATTR_REGCOUNT
	.align		4
        /*0000*/ 	.byte	0x04, 0x2f
        /*0002*/ 	.short	(.L_1 - .L_0)
	.align		4
.L_0:
        /*0004*/ 	.word	index@(rgbToGray)
        /*0008*/ 	.word	0x0000000e


	//----- nvinfo : EIATTR_FRAME_SIZE
	.align		4
.L_1:
        /*000c*/ 	.byte	0x04, 0x11
        /*000e*/ 	.short	(.L_3 - .L_2)
	.align		4
.L_2:
        /*0010*/ 	.word	index@(rgbToGray)
        /*0014*/ 	.word	0x00000000


	//----- nvinfo : EIATTR_MIN_STACK_SIZE
	.align		4
.L_3:
        /*0018*/ 	.byte	0x04, 0x12
        /*001a*/ 	.short	(.L_5 - .L_4)
	.align		4
.L_4:
        /*001c*/ 	.word	index@(rgbToGray)
        /*0020*/ 	.word	0x00000000
.L_5:


//--------------------- .nv.compat                --------------------------
	.section	.nv.compat,"",@"SHT_CUDA_COMPAT_INFO"
	.align	4
        /*0000*/ 	.byte	0x02, 0x09, 0x00, 0x00, 0x02, 0x02, 0x01, 0x00, 0x02, 0x05, 0x05, 0x00, 0x03, 0x07, 0x01, 0x01
        /*0010*/ 	.byte	0x02, 0x03, 0x00, 0x00, 0x02, 0x06, 0x01, 0x00, 0x04, 0x0b, 0x08, 0x00, 0x09, 0x00, 0x00, 0x00
        /*0020*/ 	.byte	0x00, 0x00, 0x00, 0x00


//--------------------- .nv.info.rgbToGray        --------------------------
	.section	.nv.info.rgbToGray,"",@"SHT_CUDA_INFO"
	.sectionflags	@""
	.align	4


	//----- nvinfo : EIATTR_CUDA_API_VERSION
	.align		4
        /*0000*/ 	.byte	0x04, 0x37
        /*0002*/ 	.short	(.L_7 - .L_6)
.L_6:
        /*0004*/ 	.word	0x00000082


	//----- nvinfo : EIATTR_KPARAM_INFO
	.align		4
.L_7:
        /*0008*/ 	.byte	0x04, 0x17
        /*000a*/ 	.short	(.L_9 - .L_8)
.L_8:
        /*000c*/ 	.word	0x00000000
        /*0010*/ 	.short	0x0003
        /*0012*/ 	.short	0x0014
        /*0014*/ 	.byte	0x00, 0xf0, 0x11, 0x00


	//----- nvinfo : EIATTR_KPARAM_INFO
	.align		4
.L_9:
        /*0018*/ 	.byte	0x04, 0x17
        /*001a*/ 	.short	(.L_11 - .L_10)
.L_10:
        /*001c*/ 	.word	0x00000000
        /*0020*/ 	.short	0x0002
        /*0022*/ 	.short	0x0010
        /*0024*/ 	.byte	0x00, 0xf0, 0x11, 0x00


	//----- nvinfo : EIATTR_KPARAM_INFO
	.align		4
.L_11:
        /*0028*/ 	.byte	0x04, 0x17
        /*002a*/ 	.short	(.L_13 - .L_12)
.L_12:
        /*002c*/ 	.word	0x00000000
        /*0030*/ 	.short	0x0001
        /*0032*/ 	.short	0x0008
        /*0034*/ 	.byte	0x00, 0xf5, 0x21, 0x00


	//----- nvinfo : EIATTR_KPARAM_INFO
	.align		4
.L_13:
        /*0038*/ 	.byte	0x04, 0x17
        /*003a*/ 	.short	(.L_15 - .L_14)
.L_14:
        /*003c*/ 	.word	0x00000000
        /*0040*/ 	.short	0x0000
        /*0042*/ 	.short	0x0000
        /*0044*/ 	.byte	0x00, 0xf5, 0x21, 0x00


	//----- nvinfo : EIATTR_SPARSE_MMA_MASK
	.align		4
.L_15:
        /*0048*/ 	.byte	0x03, 0x50
        /*004a*/ 	.short	0x0000


	//----- nvinfo : EIATTR_MAXREG_COUNT
	.align		4
        /*004c*/ 	.byte	0x03, 0x1b
        /*004e*/ 	.short	0x00ff


	//----- nvinfo : EIATTR_MERCURY_ISA_VERSION
	.align		4
        /*0050*/ 	.byte	0x03, 0x5f
        /*0052*/ 	.short	0x0101


	//----- nvinfo : EIATTR_VRC_CTA_INIT_COUNT
	.align		4
        /*0054*/ 	.byte	0x02, 0x4a
	.zero		1
	.zero		1


	//----- nvinfo : EIATTR_EXIT_INSTR_OFFSETS
	.align		4
        /*0058*/ 	.byte	0x04, 0x1c
        /*005a*/ 	.short	(.L_17 - .L_16)


	//   ....[0]....
.L_16:
        /*005c*/ 	.word	0x000000c0


	//   ....[1]....
        /*0060*/ 	.word	0x00000260


	//----- nvinfo : EIATTR_CBANK_PARAM_SIZE
	.align		4
.L_17:
        /*0064*/ 	.byte	0x03, 0x19
        /*0066*/ 	.short	0x0018


	//----- nvinfo : EIATTR_PARAM_CBANK
	.align		4
        /*0068*/ 	.byte	0x04, 0x0a
        /*006a*/ 	.short	(.L_19 - .L_18)
	.align		4
.L_18:
        /*006c*/ 	.word	index@(.nv.constant0.rgbToGray)
        /*0070*/ 	.short	0x0380
        /*0072*/ 	.short	0x0018


	//----- nvinfo : EIATTR_SW_WAR
	.align		4
.L_19:
        /*0074*/ 	.byte	0x04, 0x36
        /*0076*/ 	.short	(.L_21 - .L_20)
.L_20:
        /*0078*/ 	.word	0x00000008
.L_21:


//--------------------- .nv.callgraph             --------------------------
	.section	.nv.callgraph,"",@"SHT_CUDA_CALLGRAPH"
	.align	4
	.sectionentsize	8
	.align		4
        /*0000*/ 	.word	0x00000000
	.align		4
        /*0004*/ 	.word	0xffffffff
	.align		4
        /*0008*/ 	.word	0x00000000
	.align		4
        /*000c*/ 	.word	0xfffffffe
	.align		4
        /*0010*/ 	.word	0x00000000
	.align		4
        /*0014*/ 	.word	0xfffffffd
	.align		4
        /*0018*/ 	.word	0x00000000
	.align		4
        /*001c*/ 	.word	0xfffffffc


//--------------------- .text.rgbToGray           --------------------------
	.section	.text.rgbToGray,"ax",@progbits
	.align	128
        .global         rgbToGray
        .type           rgbToGray,@function
        .size           rgbToGray,(.L_x_1 - rgbToGray)
        .other          rgbToGray,@"STO_CUDA_ENTRY STV_DEFAULT"
rgbToGray:
.text.rgbToGray:
[----:B------:R-:W0:Y:S01]  /*0000*/  LDC R1, c[0x0][0x37c] ;  /* 0x0000df00ff017b82 */ /* 0x000e220000000800 */
[----:B------:R-:W1:Y:S07]  /*0010*/  S2R R2, SR_TID.Y ;  /* 0x0000000000027919 */ /* 0x000e6e0000002200 */
[----:B------:R-:W2:Y:S01]  /*0020*/  LDC R0, c[0x0][0x360] ;  /* 0x0000d800ff007b82 */ /* 0x000ea20000000800 */
[----:B------:R-:W3:Y:S01]  /*0030*/  LDCU.64 UR6, c[0x0][0x390] ;  /* 0x00007200ff0677ac */ /* 0x000ee20008000a00 */
[----:B------:R-:W2:Y:S06]  /*0040*/  S2R R5, SR_TID.X ;  /* 0x0000000000057919 */ /* 0x000eac0000002100 */
[----:B------:R-:W1:Y:S08]  /*0050*/  S2UR UR5, SR_CTAID.Y ;  /* 0x00000000000579c3 */ /* 0x000e700000002600 */
[----:B------:R-:W1:Y:S08]  /*0060*/  LDC R3, c[0x0][0x364] ;  /* 0x0000d900ff037b82 */ /* 0x000e700000000800 */
[----:B------:R-:W2:Y:S01]  /*0070*/  S2UR UR4, SR_CTAID.X ;  /* 0x00000000000479c3 */ /* 0x000ea20000002500 */
[----:B-1----:R-:W-:-:S05]  /*0080*/  IMAD R3, R3, UR5, R2 ;  /* 0x0000000503037c24 */ /* 0x002fca000f8e0202 */
[----:B---3--:R-:W-:Y:S01]  /*0090*/  ISETP.GE.U32.AND P0, PT, R3, UR7, PT ;  /* 0x0000000703007c0c */ /* 0x008fe2000bf06070 */
[----:B--2---:R-:W-:-:S05]  /*00a0*/  IMAD R0, R0, UR4, R5 ;  /* 0x0000000400007c24 */ /* 0x004fca000f8e0205 */
[----:B------:R-:W-:-:S13]  /*00b0*/  ISETP.GE.U32.OR P0, PT, R0, UR6, P0 ;  /* 0x0000000600007c0c */ /* 0x000fda0008706470 */
[----:B0-----:R-:W-:Y:S05]  /*00c0*/  @P0 EXIT ;  /* 0x000000000000094d */ /* 0x001fea0003800000 */
[----:B------:R-:W0:Y:S01]  /*00d0*/  LDCU.128 UR8, c[0x0][0x380] ;  /* 0x00007000ff0877ac */ /* 0x000e220008000c00 */
[----:B------:R-:W-:Y:S01]  /*00e0*/  IMAD R0, R3, UR6, R0 ;  /* 0x0000000603007c24 */ /* 0x000fe2000f8e0200 */
[----:B------:R-:W1:Y:S03]  /*00f0*/  LDCU.64 UR4, c[0x0][0x358] ;  /* 0x00006b00ff0477ac */ /* 0x000e660008000a00 */
[----:B------:R-:W-:-:S04]  /*0100*/  IMAD R6, R0, 0x3, RZ ;  /* 0x0000000300067824 */ /* 0x000fc800078e02ff */
[C---:B------:R-:W-:Y:S01]  /*0110*/  VIADD R4, R6.reuse, 0x1 ;  /* 0x0000000106047836 */ /* 0x040fe20000000000 */
[C---:B0-----:R-:W-:Y:S01]  /*0120*/  IADD3 R2, P0, PT, R6.reuse, UR8, RZ ;  /* 0x0000000806027c10 */ /* 0x041fe2000ff1e0ff */
[----:B------:R-:W-:-:S03]  /*0130*/  VIADD R6, R6, 0x2 ;  /* 0x0000000206067836 */ /* 0x000fc60000000000 */
[----:B------:R-:W-:Y:S01]  /*0140*/  IADD3 R4, P1, PT, R4, UR8, RZ ;  /* 0x0000000804047c10 */ /* 0x000fe2000ff3e0ff */
[----:B------:R-:W-:-:S03]  /*0150*/  IMAD.X R3, RZ, RZ, UR9, P0 ;  /* 0x00000009ff037e24 */ /* 0x000fc600080e06ff */
[----:B------:R-:W-:Y:S02]  /*0160*/  IADD3.X R5, PT, PT, RZ, UR9, RZ, P1, !PT ;  /* 0x00000009ff057c10 */ /* 0x000fe40008ffe4ff */
[----:B-1----:R-:W2:Y:S04]  /*0170*/  LDG.E.U8.CONSTANT R2, desc[UR4][R2.64] ;  /* 0x0000000402027981 */ /* 0x002ea8000c1e9100 */
[----:B------:R-:W2:Y:S01]  /*0180*/  LDG.E.U8.CONSTANT R5, desc[UR4][R4.64] ;  /* 0x0000000404057981 */ /* 0x000ea2000c1e9100 */
[----:B------:R-:W-:-:S04]  /*0190*/  IADD3 R6, P0, PT, R6, UR8, RZ ;  /* 0x0000000806067c10 */ /* 0x000fc8000ff1e0ff */
[----:B------:R-:W-:-:S05]  /*01a0*/  IADD3.X R7, PT, PT, RZ, UR9, RZ, P0, !PT ;  /* 0x00000009ff077c10 */ /* 0x000fca00087fe4ff */
[----:B------:R-:W3:Y:S01]  /*01b0*/  LDG.E.U8.CONSTANT R6, desc[UR4][R6.64] ;  /* 0x0000000406067981 */ /* 0x000ee2000c1e9100 */
[----:B------:R-:W-:Y:S01]  /*01c0*/  PRMT R9, R1, 0x3340, R1 ;  /* 0x0000334001097816 */ /* 0x000fe20000000001 */
[----:B------:R-:W-:Y:S01]  /*01d0*/  IMAD.MOV.U32 R11, RZ, RZ, 0x1b385b8a ;  /* 0x1b385b8aff0b7424 */ /* 0x000fe200078e00ff */
[----:B--2---:R-:W-:-:S04]  /*01e0*/  PRMT R8, R5, 0x3340, R2 ;  /* 0x0000334005087816 */ /* 0x004fc80000000002 */
[----:B------:R-:W-:-:S05]  /*01f0*/  PRMT R8, R8, 0x5410, R9 ;  /* 0x0000541008087816 */ /* 0x000fca0000000009 */
[----:B------:R-:W-:Y:S01]  /*0200*/  IDP.2A.LO.U16.U8 R9, R11, R8, RZ ;  /* 0x000000080b097226 */ /* 0x000fe200000010ff */
[----:B------:R-:W-:-:S03]  /*0210*/  IADD3 R8, P0, PT, R0, UR10, RZ ;  /* 0x0000000a00087c10 */ /* 0x000fc6000ff1e0ff */
[----:B---3--:R-:W-:Y:S01]  /*0220*/  IMAD R0, R6, 0x93e, R9 ;  /* 0x0000093e06007824 */ /* 0x008fe200078e0209 */
[----:B------:R-:W-:-:S04]  /*0230*/  IADD3.X R9, PT, PT, RZ, UR11, RZ, P0, !PT ;  /* 0x0000000bff097c10 */ /* 0x000fc800087fe4ff */
[----:B------:R-:W-:-:S05]  /*0240*/  SHF.R.U32.HI R3, RZ, 0xf, R0 ;  /* 0x0000000fff037819 */ /* 0x000fca0000011600 */
[----:B------:R-:W-:Y:S01]  /*0250*/  STG.E.U8 desc[UR4][R8.64], R3 ;  /* 0x0000000308007986 */ /* 0x000fe2000c101104 */
[----:B------:R-:W-:Y:S05]  /*0260*/  EXIT ;  /* 0x000000000000794d */ /* 0x000fea0003800000 */
.L_x_0:
[----:B------:R-:W-:-:S00]  /*0270*/  BRA `(.L_x_0) ;  /* 0xfffffffc00fc7947 */ /* 0x000fc0000383ffff */
[----:B------:R-:W-:-:S00]  /*0280*/  NOP ;  /* 0x0000000000007918 */ /* 0x000fc00000000000 */
[----:B------:R-:W-:-:S00]  /*0290*/  NOP ;  /* 0x0000000000007918 */ /* 0x000fc00000000000 */
[----:B------:R-:W-:-:S00]  /*02a0*/  NOP ;  /* 0x0000000000007918 */ /* 0x000fc00000000000 */
[----:B------:R-:W-:-:S00]  /*02b0*/  NOP ;  /* 0x0000000000007918 */ /* 0x000fc00000000000 */
[----:B------:R-:W-:-:S00]  /*02c0*/  NOP ;  /* 0x0000000000007918 */ /* 0x000fc00000000000 */
[----:B------:R-:W-:-:S00]  /*02d0*/  NOP ;  /* 0x0000000000007918 */ /* 0x000fc00000000000 */
[----:B------:R-:W-:-:S00]  /*02e0*/  NOP ;  /* 0x0000000000007918 */ /* 0x000fc00000000000 */
[----:B------:R-:W-:-:S00]  /*02f0*/  NOP ;  /* 0x0000000000007918 */ /* 0x000fc00000000000 */
.L_x_1:


//--------------------- .nv.shared.reserved.0     --------------------------
	.section	.nv.shared.reserved.0,"aw",@nobits
	.weak		__nv_reservedSMEM_offset_0_alias
	.size		__nv_reservedSMEM_offset_0_alias, 0, 64
	.other		__nv_reservedSMEM_offset_0_alias,@"STO_CUDA_RESERVED_SHARED STV_DEFAULT"
__nv_reservedSMEM_offset_0_alias:
	.zero		0
	.zero		64


//--------------------- .nv.constant0.rgbToGray   --------------------------
	.section	.nv.constant0.rgbToGray,"a",@progbits
	.sectionflags	@""
	.align	4
.nv.constant0.rgbToGray:
	.zero		920


//--------------------- SYMBOLS --------------------------

	.type		.nv.reservedSmem.offset0,@object
	.size		.nv.reservedSmem.offset0,0x4
